//
// Generated by NVIDIA NVVM Compiler
//
// Compiler Build ID: CL-36424714
// Cuda compilation tools, release 13.0, V13.0.88
// Based on NVVM 20.0.0
//

.version 9.0
.target sm_100
.address_size 64

	// .globl	print_params
.extern .func  (.param .b32 func_retval0) vprintf
(
	.param .b64 vprintf_param_0,
	.param .b64 vprintf_param_1
)
;
.global .align 1 .b8 $str[16] = {70, 108, 111, 97, 116, 32, 80, 97, 114, 97, 109, 115, 58, 92, 110};
.global .align 1 .b8 $str$1[10] = {70, 83, 32, 61, 32, 37, 102, 92, 110};
.global .align 1 .b8 $str$2[10] = {67, 49, 32, 61, 32, 37, 102, 92, 110};
.global .align 1 .b8 $str$3[13] = {80, 73, 84, 67, 72, 32, 61, 32, 37, 102, 92, 110};
.global .align 1 .b8 $str$4[10] = {70, 49, 32, 61, 32, 37, 102, 92, 110};
.global .align 1 .b8 $str$5[10] = {70, 50, 32, 61, 32, 37, 102, 92, 110};
.global .align 1 .b8 $str$6[11] = {66, 70, 68, 32, 61, 32, 37, 102, 92, 110};
.global .align 1 .b8 $str$7[14] = {88, 95, 83, 84, 69, 80, 32, 61, 32, 37, 102, 92, 110};
.global .align 1 .b8 $str$8[14] = {90, 95, 83, 84, 69, 80, 32, 61, 32, 37, 102, 92, 110};
.global .align 1 .b8 $str$9[14] = {88, 48, 95, 82, 79, 73, 32, 61, 32, 37, 102, 92, 110};
.global .align 1 .b8 $str$10[14] = {90, 48, 95, 82, 79, 73, 32, 61, 32, 37, 102, 92, 110};
.global .align 1 .b8 $str$11[15] = {84, 95, 83, 84, 65, 82, 84, 32, 61, 32, 37, 102, 92, 110};
.global .align 1 .b8 $str$12[11] = {88, 95, 48, 32, 61, 32, 37, 102, 92, 110};
.global .align 1 .b8 $str$13[14] = {73, 110, 116, 32, 80, 97, 114, 97, 109, 115, 58, 92, 110};
.global .align 1 .b8 $str$14[12] = {84, 65, 80, 83, 32, 61, 32, 37, 100, 92, 110};
.global .align 1 .b8 $str$15[19] = {78, 95, 69, 76, 69, 77, 69, 78, 84, 79, 83, 32, 61, 32, 37, 100, 92, 110};
.global .align 1 .b8 $str$16[16] = {78, 95, 65, 78, 71, 76, 69, 83, 32, 61, 32, 37, 100, 92, 110};
.global .align 1 .b8 $str$17[10] = {78, 88, 32, 61, 32, 37, 100, 92, 110};
.global .align 1 .b8 $str$18[10] = {78, 90, 32, 61, 32, 37, 100, 92, 110};
.global .align 1 .b8 $str$19[17] = {78, 95, 83, 65, 77, 80, 76, 69, 83, 32, 61, 32, 37, 100, 92, 110};

.visible .entry print_params(
	.param .u64 .ptr .align 1 print_params_param_0,
	.param .u64 .ptr .align 1 print_params_param_1
)
{
	.local .align 8 .b8 	__local_depot0[8];
	.reg .b64 	%SP;
	.reg .b64 	%SPL;
	.reg .pred 	%p<2>;
	.reg .b32 	%r<48>;
	.reg .b32 	%f<13>;
	.reg .b64 	%rd<47>;
	.reg .b64 	%fd<13>;

	mov.u64 	%SPL, __local_depot0;
	cvta.local.u64 	%SP, %SPL;
	ld.param.u64 	%rd1, [print_params_param_0];
	ld.param.u64 	%rd2, [print_params_param_1];
	mov.u32 	%r1, %tid.x;
	setp.ne.s32 	%p1, %r1, 0;
	@%p1 bra 	$L__BB0_2;
	add.u64 	%rd3, %SP, 0;
	add.u64 	%rd4, %SPL, 0;
	cvta.to.global.u64 	%rd5, %rd1;
	cvta.to.global.u64 	%rd6, %rd2;
	mov.u64 	%rd7, $str;
	cvta.global.u64 	%rd8, %rd7;
	{ // callseq 0, 0
	.param .b64 param0;
	st.param.b64 	[param0], %rd8;
	.param .b64 param1;
	st.param.b64 	[param1], 0;
	.param .b32 retval0;
	call.uni (retval0), 
	vprintf, 
	(
	param0, 
	param1
	);
	ld.param.b32 	%r2, [retval0];
	} // callseq 0
	ld.global.f32 	%f1, [%rd5];
	cvt.f64.f32 	%fd1, %f1;
	st.local.f64 	[%rd4], %fd1;
	mov.u64 	%rd9, $str$1;
	cvta.global.u64 	%rd10, %rd9;
	{ // callseq 1, 0
	.param .b64 param0;
	st.param.b64 	[param0], %rd10;
	.param .b64 param1;
	st.param.b64 	[param1], %rd3;
	.param .b32 retval0;
	call.uni (retval0), 
	vprintf, 
	(
	param0, 
	param1
	);
	ld.param.b32 	%r4, [retval0];
	} // callseq 1
	ld.global.f32 	%f2, [%rd5+4];
	cvt.f64.f32 	%fd2, %f2;
	st.local.f64 	[%rd4], %fd2;
	mov.u64 	%rd11, $str$2;
	cvta.global.u64 	%rd12, %rd11;
	{ // callseq 2, 0
	.param .b64 param0;
	st.param.b64 	[param0], %rd12;
	.param .b64 param1;
	st.param.b64 	[param1], %rd3;
	.param .b32 retval0;
	call.uni (retval0), 
	vprintf, 
	(
	param0, 
	param1
	);
	ld.param.b32 	%r6, [retval0];
	} // callseq 2
	ld.global.f32 	%f3, [%rd5+8];
	cvt.f64.f32 	%fd3, %f3;
	st.local.f64 	[%rd4], %fd3;
	mov.u64 	%rd13, $str$3;
	cvta.global.u64 	%rd14, %rd13;
	{ // callseq 3, 0
	.param .b64 param0;
	st.param.b64 	[param0], %rd14;
	.param .b64 param1;
	st.param.b64 	[param1], %rd3;
	.param .b32 retval0;
	call.uni (retval0), 
	vprintf, 
	(
	param0, 
	param1
	);
	ld.param.b32 	%r8, [retval0];
	} // callseq 3
	ld.global.f32 	%f4, [%rd5+12];
	cvt.f64.f32 	%fd4, %f4;
	st.local.f64 	[%rd4], %fd4;
	mov.u64 	%rd15, $str$4;
	cvta.global.u64 	%rd16, %rd15;
	{ // callseq 4, 0
	.param .b64 param0;
	st.param.b64 	[param0], %rd16;
	.param .b64 param1;
	st.param.b64 	[param1], %rd3;
	.param .b32 retval0;
	call.uni (retval0), 
	vprintf, 
	(
	param0, 
	param1
	);
	ld.param.b32 	%r10, [retval0];
	} // callseq 4
	ld.global.f32 	%f5, [%rd5+16];
	cvt.f64.f32 	%fd5, %f5;
	st.local.f64 	[%rd4], %fd5;
	mov.u64 	%rd17, $str$5;
	cvta.global.u64 	%rd18, %rd17;
	{ // callseq 5, 0
	.param .b64 param0;
	st.param.b64 	[param0], %rd18;
	.param .b64 param1;
	st.param.b64 	[param1], %rd3;
	.param .b32 retval0;
	call.uni (retval0), 
	vprintf, 
	(
	param0, 
	param1
	);
	ld.param.b32 	%r12, [retval0];
	} // callseq 5
	ld.global.f32 	%f6, [%rd5+20];
	cvt.f64.f32 	%fd6, %f6;
	st.local.f64 	[%rd4], %fd6;
	mov.u64 	%rd19, $str$6;
	cvta.global.u64 	%rd20, %rd19;
	{ // callseq 6, 0
	.param .b64 param0;
	st.param.b64 	[param0], %rd20;
	.param .b64 param1;
	st.param.b64 	[param1], %rd3;
	.param .b32 retval0;
	call.uni (retval0), 
	vprintf, 
	(
	param0, 
	param1
	);
	ld.param.b32 	%r14, [retval0];
	} // callseq 6
	ld.global.f32 	%f7, [%rd5+24];
	cvt.f64.f32 	%fd7, %f7;
	st.local.f64 	[%rd4], %fd7;
	mov.u64 	%rd21, $str$7;
	cvta.global.u64 	%rd22, %rd21;
	{ // callseq 7, 0
	.param .b64 param0;
	st.param.b64 	[param0], %rd22;
	.param .b64 param1;
	st.param.b64 	[param1], %rd3;
	.param .b32 retval0;
	call.uni (retval0), 
	vprintf, 
	(
	param0, 
	param1
	);
	ld.param.b32 	%r16, [retval0];
	} // callseq 7
	ld.global.f32 	%f8, [%rd5+28];
	cvt.f64.f32 	%fd8, %f8;
	st.local.f64 	[%rd4], %fd8;
	mov.u64 	%rd23, $str$8;
	cvta.global.u64 	%rd24, %rd23;
	{ // callseq 8, 0
	.param .b64 param0;
	st.param.b64 	[param0], %rd24;
	.param .b64 param1;
	st.param.b64 	[param1], %rd3;
	.param .b32 retval0;
	call.uni (retval0), 
	vprintf, 
	(
	param0, 
	param1
	);
	ld.param.b32 	%r18, [retval0];
	} // callseq 8
	ld.global.f32 	%f9, [%rd5+32];
	cvt.f64.f32 	%fd9, %f9;
	st.local.f64 	[%rd4], %fd9;
	mov.u64 	%rd25, $str$9;
	cvta.global.u64 	%rd26, %rd25;
	{ // callseq 9, 0
	.param .b64 param0;
	st.param.b64 	[param0], %rd26;
	.param .b64 param1;
	st.param.b64 	[param1], %rd3;
	.param .b32 retval0;
	call.uni (retval0), 
	vprintf, 
	(
	param0, 
	param1
	);
	ld.param.b32 	%r20, [retval0];
	} // callseq 9
	ld.global.f32 	%f10, [%rd5+36];
	cvt.f64.f32 	%fd10, %f10;
	st.local.f64 	[%rd4], %fd10;
	mov.u64 	%rd27, $str$10;
	cvta.global.u64 	%rd28, %rd27;
	{ // callseq 10, 0
	.param .b64 param0;
	st.param.b64 	[param0], %rd28;
	.param .b64 param1;
	st.param.b64 	[param1], %rd3;
	.param .b32 retval0;
	call.uni (retval0), 
	vprintf, 
	(
	param0, 
	param1
	);
	ld.param.b32 	%r22, [retval0];
	} // callseq 10
	ld.global.f32 	%f11, [%rd5+40];
	cvt.f64.f32 	%fd11, %f11;
	st.local.f64 	[%rd4], %fd11;
	mov.u64 	%rd29, $str$11;
	cvta.global.u64 	%rd30, %rd29;
	{ // callseq 11, 0
	.param .b64 param0;
	st.param.b64 	[param0], %rd30;
	.param .b64 param1;
	st.param.b64 	[param1], %rd3;
	.param .b32 retval0;
	call.uni (retval0), 
	vprintf, 
	(
	param0, 
	param1
	);
	ld.param.b32 	%r24, [retval0];
	} // callseq 11
	ld.global.f32 	%f12, [%rd5+44];
	cvt.f64.f32 	%fd12, %f12;
	st.local.f64 	[%rd4], %fd12;
	mov.u64 	%rd31, $str$12;
	cvta.global.u64 	%rd32, %rd31;
	{ // callseq 12, 0
	.param .b64 param0;
	st.param.b64 	[param0], %rd32;
	.param .b64 param1;
	st.param.b64 	[param1], %rd3;
	.param .b32 retval0;
	call.uni (retval0), 
	vprintf, 
	(
	param0, 
	param1
	);
	ld.param.b32 	%r26, [retval0];
	} // callseq 12
	mov.u64 	%rd33, $str$13;
	cvta.global.u64 	%rd34, %rd33;
	{ // callseq 13, 0
	.param .b64 param0;
	st.param.b64 	[param0], %rd34;
	.param .b64 param1;
	st.param.b64 	[param1], 0;
	.param .b32 retval0;
	call.uni (retval0), 
	vprintf, 
	(
	param0, 
	param1
	);
	ld.param.b32 	%r28, [retval0];
	} // callseq 13
	ld.global.u32 	%r30, [%rd6];
	st.local.u32 	[%rd4], %r30;
	mov.u64 	%rd35, $str$14;
	cvta.global.u64 	%rd36, %rd35;
	{ // callseq 14, 0
	.param .b64 param0;
	st.param.b64 	[param0], %rd36;
	.param .b64 param1;
	st.param.b64 	[param1], %rd3;
	.param .b32 retval0;
	call.uni (retval0), 
	vprintf, 
	(
	param0, 
	param1
	);
	ld.param.b32 	%r31, [retval0];
	} // callseq 14
	ld.global.u32 	%r33, [%rd6+4];
	st.local.u32 	[%rd4], %r33;
	mov.u64 	%rd37, $str$15;
	cvta.global.u64 	%rd38, %rd37;
	{ // callseq 15, 0
	.param .b64 param0;
	st.param.b64 	[param0], %rd38;
	.param .b64 param1;
	st.param.b64 	[param1], %rd3;
	.param .b32 retval0;
	call.uni (retval0), 
	vprintf, 
	(
	param0, 
	param1
	);
	ld.param.b32 	%r34, [retval0];
	} // callseq 15
	ld.global.u32 	%r36, [%rd6+8];
	st.local.u32 	[%rd4], %r36;
	mov.u64 	%rd39, $str$16;
	cvta.global.u64 	%rd40, %rd39;
	{ // callseq 16, 0
	.param .b64 param0;
	st.param.b64 	[param0], %rd40;
	.param .b64 param1;
	st.param.b64 	[param1], %rd3;
	.param .b32 retval0;
	call.uni (retval0), 
	vprintf, 
	(
	param0, 
	param1
	);
	ld.param.b32 	%r37, [retval0];
	} // callseq 16
	ld.global.u32 	%r39, [%rd6+12];
	st.local.u32 	[%rd4], %r39;
	mov.u64 	%rd41, $str$17;
	cvta.global.u64 	%rd42, %rd41;
	{ // callseq 17, 0
	.param .b64 param0;
	st.param.b64 	[param0], %rd42;
	.param .b64 param1;
	st.param.b64 	[param1], %rd3;
	.param .b32 retval0;
	call.uni (retval0), 
	vprintf, 
	(
	param0, 
	param1
	);
	ld.param.b32 	%r40, [retval0];
	} // callseq 17
	ld.global.u32 	%r42, [%rd6+16];
	st.local.u32 	[%rd4], %r42;
	mov.u64 	%rd43, $str$18;
	cvta.global.u64 	%rd44, %rd43;
	{ // callseq 18, 0
	.param .b64 param0;
	st.param.b64 	[param0], %rd44;
	.param .b64 param1;
	st.param.b64 	[param1], %rd3;
	.param .b32 retval0;
	call.uni (retval0), 
	vprintf, 
	(
	param0, 
	param1
	);
	ld.param.b32 	%r43, [retval0];
	} // callseq 18
	ld.global.u32 	%r45, [%rd6+20];
	st.local.u32 	[%rd4], %r45;
	mov.u64 	%rd45, $str$19;
	cvta.global.u64 	%rd46, %rd45;
	{ // callseq 19, 0
	.param .b64 param0;
	st.param.b64 	[param0], %rd46;
	.param .b64 param1;
	st.param.b64 	[param1], %rd3;
	.param .b32 retval0;
	call.uni (retval0), 
	vprintf, 
	(
	param0, 
	param1
	);
	ld.param.b32 	%r46, [retval0];
	} // callseq 19
$L__BB0_2:
	ret;

}


// ===== COMPILED SASS (sm_100) =====

	.target	sm_100

	.elftype	@"ET_EXEC"


//--------------------- .note.nv.tkinfo           --------------------------
	.section	.note.nv.tkinfo,"",@"SHT_NOTE"
	.sectionflags	@"SHF_NOTE_NV_TKINFO"
	.tkinfo
        /*0018*/ 	.word	0x00000002
        /*0030*/ 	.string	""
        /*0030*/ 	.string	"ptxas"
        /*0030*/ 	.string	"Cuda compilation tools, release 13.0, V13.0.88"
        /*0030*/ 	.string	"Build cuda_13.0.r13.0/compiler.36424714_0"
        /*0030*/ 	.string	"-arch sm_100 -m 64 "



//--------------------- .note.nv.cuinfo           --------------------------
	.section	.note.nv.cuinfo,"",@"SHT_NOTE"
	.sectionflags	@"SHF_NOTE_NV_CUINFO"
        /*0018*/ 	.short	0x0002
        /*001a*/ 	.short	0x0064
        /*001c*/ 	.short	0x0082
	.zero		2


//--------------------- .nv.info                  --------------------------
	.section	.nv.info,"",@"SHT_CUDA_INFO"
	.align	4


	//----- nvinfo : EIATTR_REGCOUNT
	.align		4
        /*0000*/ 	.byte	0x04, 0x2f
        /*0002*/ 	.short	(.L_21 - .L_20)
	.align		4
.L_20:
        /*0004*/ 	.word	index@(print_params)
        /*0008*/ 	.word	0x00000018


	//----- nvinfo : EIATTR_FRAME_SIZE
	.align		4
.L_21:
        /*000c*/ 	.byte	0x04, 0x11
        /*000e*/ 	.short	(.L_23 - .L_22)
	.align		4
.L_22:
        /*0010*/ 	.word	index@(print_params)
        /*0014*/ 	.word	0x00000008


	//----- nvinfo : EIATTR_MIN_STACK_SIZE
	.align		4
.L_23:
        /*0018*/ 	.byte	0x04, 0x12
        /*001a*/ 	.short	(.L_25 - .L_24)
	.align		4
.L_24:
        /*001c*/ 	.word	index@(print_params)
        /*0020*/ 	.word	0x00000008
.L_25:


//--------------------- .nv.compat                --------------------------
	.section	.nv.compat,"",@"SHT_CUDA_COMPAT_INFO"
	.align	4
        /*0000*/ 	.byte	0x02, 0x09, 0x00, 0x00, 0x02, 0x02, 0x01, 0x00, 0x02, 0x05, 0x05, 0x00, 0x03, 0x07, 0x01, 0x01
        /*0010*/ 	.byte	0x02, 0x03, 0x00, 0x00, 0x02, 0x06, 0x01, 0x00, 0x04, 0x0b, 0x08, 0x00, 0x09, 0x00, 0x00, 0x00
        /*0020*/ 	.byte	0x00, 0x00, 0x00, 0x00


//--------------------- .nv.info.print_params     --------------------------
	.section	.nv.info.print_params,"",@"SHT_CUDA_INFO"
	.sectionflags	@""
	.align	4


	//----- nvinfo : EIATTR_CUDA_API_VERSION
	.align		4
        /*0000*/ 	.byte	0x04, 0x37
        /*0002*/ 	.short	(.L_27 - .L_26)
.L_26:
        /*0004*/ 	.word	0x00000082


	//----- nvinfo : EIATTR_KPARAM_INFO
	.align		4
.L_27:
        /*0008*/ 	.byte	0x04, 0x17
        /*000a*/ 	.short	(.L_29 - .L_28)
.L_28:
        /*000c*/ 	.word	0x00000000
        /*0010*/ 	.short	0x0001
        /*0012*/ 	.short	0x0008
        /*0014*/ 	.byte	0x00, 0xf5, 0x21, 0x00


	//----- nvinfo : EIATTR_KPARAM_INFO
	.align		4
.L_29:
        /*0018*/ 	.byte	0x04, 0x17
        /*001a*/ 	.short	(.L_31 - .L_30)
.L_30:
        /*001c*/ 	.word	0x00000000
        /*0020*/ 	.short	0x0000
        /*0022*/ 	.short	0x0000
        /*0024*/ 	.byte	0x00, 0xf5, 0x21, 0x00


	//----- nvinfo : EIATTR_SPARSE_MMA_MASK
	.align		4
.L_31:
        /*0028*/ 	.byte	0x03, 0x50
        /*002a*/ 	.short	0x0000


	//----- nvinfo : EIATTR_MAXREG_COUNT
	.align		4
        /*002c*/ 	.byte	0x03, 0x1b
        /*002e*/ 	.short	0x00ff


	//----- nvinfo : EIATTR_EXTERNS
	.align		4
        /*0030*/ 	.byte	0x04, 0x0f
        /*0032*/ 	.short	(.L_33 - .L_32)


	//   ....[0]....
	.align		4
.L_32:
        /*0034*/ 	.word	index@(vprintf)


	//----- nvinfo : EIATTR_MERCURY_ISA_VERSION
	.align		4
.L_33:
        /*0038*/ 	.byte	0x03, 0x5f
        /*003a*/ 	.short	0x0101


	//----- nvinfo : EIATTR_VRC_CTA_INIT_COUNT
	.align		4
        /*003c*/ 	.byte	0x02, 0x4a
	.zero		1
	.zero		1


	//----- nvinfo : EIATTR_SYSCALL_OFFSETS
	.align		4
        /*0040*/ 	.byte	0x04, 0x46
        /*0042*/ 	.short	(.L_35 - .L_34)


	//   ....[0]....
.L_34:
        /*0044*/ 	.word	0x00000110


	//   ....[1]....
        /*0048*/ 	.word	0x000001d0


	//   ....[2]....
        /*004c*/ 	.word	0x00000290


	//   ....[3]....
        /*0050*/ 	.word	0x00000350


	//   ....[4]....
        /*0054*/ 	.word	0x00000410


	//   ....[5]....
        /*0058*/ 	.word	0x000004d0


	//   ....[6]....
        /*005c*/ 	.word	0x00000590


	//   ....[7]....
        /*0060*/ 	.word	0x00000650


	//   ....[8]....
        /*0064*/ 	.word	0x00000710


	//   ....[9]....
        /*0068*/ 	.word	0x000007d0


	//   ....[10]....
        /*006c*/ 	.word	0x00000890


	//   ....[11]....
        /*0070*/ 	.word	0x00000950


	//   ....[12]....
        /*0074*/ 	.word	0x00000a10


	//   ....[13]....
        /*0078*/ 	.word	0x00000a80


	//   ....[14]....
        /*007c*/ 	.word	0x00000b30


	//   ....[15]....
        /*0080*/ 	.word	0x00000be0


	//   ....[16]....
        /*0084*/ 	.word	0x00000c90


	//   ....[17]....
        /*0088*/ 	.word	0x00000d40


	//   ....[18]....
        /*008c*/ 	.word	0x00000df0


	//   ....[19]....
        /*0090*/ 	.word	0x00000ea0


	//----- nvinfo : EIATTR_EXIT_INSTR_OFFSETS
	.align		4
.L_35:
        /*0094*/ 	.byte	0x04, 0x1c
        /*0096*/ 	.short	(.L_37 - .L_36)


	//   ....[0]....
.L_36:
        /*0098*/ 	.word	0x00000080


	//   ....[1]....
        /*009c*/ 	.word	0x00000eb0


	//----- nvinfo : EIATTR_CRS_STACK_SIZE
	.align		4
.L_37:
        /*00a0*/ 	.byte	0x04, 0x1e
        /*00a2*/ 	.short	(.L_39 - .L_38)
.L_38:
        /*00a4*/ 	.word	0x00000000


	//----- nvinfo : EIATTR_CBANK_PARAM_SIZE
	.align		4
.L_39:
        /*00a8*/ 	.byte	0x03, 0x19
        /*00aa*/ 	.short	0x0010


	//----- nvinfo : EIATTR_PARAM_CBANK
	.align		4
        /*00ac*/ 	.byte	0x04, 0x0a
        /*00ae*/ 	.short	(.L_41 - .L_40)
	.align		4
.L_40:
        /*00b0*/ 	.word	index@(.nv.constant0.print_params)
        /*00b4*/ 	.short	0x0380
        /*00b6*/ 	.short	0x0010


	//----- nvinfo : EIATTR_SW_WAR
	.align		4
.L_41:
        /*00b8*/ 	.byte	0x04, 0x36
        /*00ba*/ 	.short	(.L_43 - .L_42)
.L_42:
        /*00bc*/ 	.word	0x00000008
.L_43:


//--------------------- .nv.callgraph             --------------------------
	.section	.nv.callgraph,"",@"SHT_CUDA_CALLGRAPH"
	.align	4
	.sectionentsize	8
	.align		4
        /*0000*/ 	.word	0x00000000
	.align		4
        /*0004*/ 	.word	0xffffffff
	.align		4
        /*0008*/ 	.word	index@(print_params)
	.align		4
        /*000c*/ 	.word	index@(vprintf)
	.align		4
        /*0010*/ 	.word	0x00000000
	.align		4
        /*0014*/ 	.word	0xfffffffe
	.align		4
        /*0018*/ 	.word	0x00000000
	.align		4
        /*001c*/ 	.word	0xfffffffd
	.align		4
        /*0020*/ 	.word	0x00000000
	.align		4
        /*0024*/ 	.word	0xfffffffc


//--------------------- .nv.constant4             --------------------------
	.section	.nv.constant4,"a",@progbits
	.align	8
	.align		8
.nv.constant4:
        /*0000*/ 	.dword	vprintf
	.align		8
        /*0008*/ 	.dword	$str
	.align		8
        /*0010*/ 	.dword	$str$1
	.align		8
        /*0018*/ 	.dword	$str$2
	.align		8
        /*0020*/ 	.dword	$str$3
	.align		8
        /*0028*/ 	.dword	$str$4
	.align		8
        /*0030*/ 	.dword	$str$5
	.align		8
        /*0038*/ 	.dword	$str$6
	.align		8
        /*0040*/ 	.dword	$str$7
	.align		8
        /*0048*/ 	.dword	$str$8
	.align		8
        /*0050*/ 	.dword	$str$9
	.align		8
        /*0058*/ 	.dword	$str$10
	.align		8
        /*0060*/ 	.dword	$str$11
	.align		8
        /*0068*/ 	.dword	$str$12
	.align		8
        /*0070*/ 	.dword	$str$13
	.align		8
        /*0078*/ 	.dword	$str$14
	.align		8
        /*0080*/ 	.dword	$str$15
	.align		8
        /*0088*/ 	.dword	$str$16
	.align		8
        /*0090*/ 	.dword	$str$17
	.align		8
        /*0098*/ 	.dword	$str$18
	.align		8
        /*00a0*/ 	.dword	$str$19


//--------------------- .text.print_params        --------------------------
	.section	.text.print_params,"ax",@progbits
	.align	128
        .global         print_params
        .type           print_params,@function
        .size           print_params,(.L_x_21 - print_params)
        .other          print_params,@"STO_CUDA_ENTRY STV_DEFAULT"
print_params:
.text.print_params:
[----:B------:R-:W0:Y:S01]  /*0000*/  LDC R1, c[0x0][0x37c] ;  /* 0x0000df00ff017b82 */ /* 0x000e220000000800 */
[----:B------:R-:W1:Y:S01]  /*0010*/  S2R R0, SR_TID.X ;  /* 0x0000000000007919 */ /* 0x000e620000002100 */
[----:B------:R-:W2:Y:S01]  /*0020*/  LDCU UR4, c[0x0][0x2f8] ;  /* 0x00005f00ff0477ac */ /* 0x000ea20008000800 */
[----:B0-----:R-:W-:Y:S01]  /*0030*/  VIADD R1, R1, 0xfffffff8 ;  /* 0xfffffff801017836 */ /* 0x001fe20000000000 */
[----:B------:R-:W0:Y:S04]  /*0040*/  LDCU UR5, c[0x0][0x2fc] ;  /* 0x00005f80ff0577ac */ /* 0x000e280008000800 */
[----:B--2---:R-:W-:-:S05]  /*0050*/  IADD3 R2, P1, PT, R1, UR4, RZ ;  /* 0x0000000401027c10 */ /* 0x004fca000ff3e0ff */
[----:B0-----:R-:W-:Y:S01]  /*0060*/  IMAD.X R16, RZ, RZ, UR5, P1 ;  /* 0x00000005ff107e24 */ /* 0x001fe200088e06ff */
[----:B-1----:R-:W-:-:S13]  /*0070*/  ISETP.NE.AND P0, PT, R0, RZ, PT ;  /* 0x000000ff0000720c */ /* 0x002fda0003f05270 */
[----:B------:R-:W-:Y:S05]  /*0080*/  @P0 EXIT ;  /* 0x000000000000094d */ /* 0x000fea0003800000 */
[----:B------:R-:W-:Y:S01]  /*0090*/  MOV R17, 0x0 ;  /* 0x0000000000117802 */ /* 0x000fe20000000f00 */
[----:B------:R-:W0:Y:S01]  /*00a0*/  LDCU.64 UR4, c[0x4][0x8] ;  /* 0x01000100ff0477ac */ /* 0x000e220008000a00 */
[----:B------:R-:W-:Y:S02]  /*00b0*/  CS2R R6, SRZ ;  /* 0x0000000000067805 */ /* 0x000fe4000001ff00 */
[----:B------:R1:W2:Y:S01]  /*00c0*/  LDC.64 R8, c[0x4][R17] ;  /* 0x0100000011087b82 */ /* 0x0002a20000000a00 */
[----:B------:R-:W3:Y:S01]  /*00d0*/  LDCU.64 UR36, c[0x0][0x358] ;  /* 0x00006b00ff2477ac */ /* 0x000ee20008000a00 */
[----:B0-----:R-:W-:Y:S01]  /*00e0*/  MOV R4, UR4 ;  /* 0x0000000400047c02 */ /* 0x001fe20008000f00 */
[----:B-1----:R-:W-:-:S07]  /*00f0*/  IMAD.U32 R5, RZ, RZ, UR5 ;  /* 0x00000005ff057e24 */ /* 0x002fce000f8e00ff */
[----:B------:R-:W-:-:S07]  /*0100*/  LEPC R20, `(.L_x_0) ;  /* 0x000000001014794e */ /* 0x000fce0000000000 */
[----:B--23--:R-:W-:Y:S05]  /*0110*/  CALL.ABS.NOINC R8 ;  /* 0x0000000008007343 */ /* 0x00cfea0003c00000 */
.L_x_0:
[----:B------:R-:W0:Y:S01]  /*0120*/  LDC.64 R8, c[0x0][0x380] ;  /* 0x0000e000ff087b82 */ /* 0x000e220000000a00 */
[----:B------:R-:W1:Y:S01]  /*0130*/  LDCU.64 UR4, c[0x4][0x10] ;  /* 0x01000200ff0477ac */ /* 0x000e620008000a00 */
[----:B0-----:R-:W2:Y:S06]  /*0140*/  LDG.E R8, desc[UR36][R8.64] ;  /* 0x0000002408087981 */ /* 0x001eac000c1e1900 */
[----:B------:R0:W3:Y:S01]  /*0150*/  LDC.64 R12, c[0x4][R17] ;  /* 0x01000000110c7b82 */ /* 0x0000e20000000a00 */
[----:B-1----:R-:W-:Y:S01]  /*0160*/  IMAD.U32 R4, RZ, RZ, UR4 ;  /* 0x00000004ff047e24 */ /* 0x002fe2000f8e00ff */
[----:B------:R-:W-:Y:S01]  /*0170*/  MOV R5, UR5 ;  /* 0x0000000500057c02 */ /* 0x000fe20008000f00 */
[----:B------:R-:W-:-:S02]  /*0180*/  IMAD.MOV.U32 R6, RZ, RZ, R2 ;  /* 0x000000ffff067224 */ /* 0x000fc400078e0002 */
[----:B------:R-:W-:Y:S01]  /*0190*/  IMAD.MOV.U32 R7, RZ, RZ, R16 ;  /* 0x000000ffff077224 */ /* 0x000fe200078e0010 */
[----:B--2---:R-:W1:Y:S02]  /*01a0*/  F2F.F64.F32 R10, R8 ;  /* 0x00000008000a7310 */ /* 0x004e640000201800 */
[----:B-1-3--:R0:W-:Y:S04]  /*01b0*/  STL.64 [R1], R10 ;  /* 0x0000000a01007387 */ /* 0x00a1e80000100a00 */
[----:B------:R-:W-:-:S07]  /*01c0*/  LEPC R20, `(.L_x_1) ;  /* 0x000000001014794e */ /* 0x000fce0000000000 */
[----:B0-----:R-:W-:Y:S05]  /*01d0*/  CALL.ABS.NOINC R12 ;  /* 0x000000000c007343 */ /* 0x001fea0003c00000 */
.L_x_1:
[----:B------:R-:W0:Y:S01]  /*01e0*/  LDC.64 R10, c[0x0][0x380] ;  /* 0x0000e000ff0a7b82 */ /* 0x000e220000000a00 */
[----:B------:R-:W1:Y:S01]  /*01f0*/  LDCU.64 UR4, c[0x4][0x18] ;  /* 0x01000300ff0477ac */ /* 0x000e620008000a00 */
[----:B0-----:R-:W2:Y:S06]  /*0200*/  LDG.E R0, desc[UR36][R10.64+0x4] ;  /* 0x000004240a007981 */ /* 0x001eac000c1e1900 */
[----:B------:R0:W3:Y:S01]  /*0210*/  LDC.64 R12, c[0x4][R17] ;  /* 0x01000000110c7b82 */ /* 0x0000e20000000a00 */
[----:B-1----:R-:W-:Y:S01]  /*0220*/  MOV R4, UR4 ;  /* 0x0000000400047c02 */ /* 0x002fe20008000f00 */
[----:B------:R-:W-:Y:S01]  /*0230*/  IMAD.U32 R5, RZ, RZ, UR5 ;  /* 0x00000005ff057e24 */ /* 0x000fe2000f8e00ff */
[----:B------:R-:W-:Y:S01]  /*0240*/  MOV R7, R16 ;  /* 0x0000001000077202 */ /* 0x000fe20000000f00 */
[----:B------:R-:W-:Y:S01]  /*0250*/  IMAD.MOV.U32 R6, RZ, RZ, R2 ;  /* 0x000000ffff067224 */ /* 0x000fe200078e0002 */
[----:B--2---:R-:W1:Y:S02]  /*0260*/  F2F.F64.F32 R8, R0 ;  /* 0x0000000000087310 */ /* 0x004e640000201800 */
[----:B-1-3--:R0:W-:Y:S04]  /*0270*/  STL.64 [R1], R8 ;  /* 0x0000000801007387 */ /* 0x00a1e80000100a00 */
[----:B------:R-:W-:-:S07]  /*0280*/  LEPC R20, `(.L_x_2) ;  /* 0x000000001014794e */ /* 0x000fce0000000000 */
[----:B0-----:R-:W-:Y:S05]  /*0290*/  CALL.ABS.NOINC R12 ;  /* 0x000000000c007343 */ /* 0x001fea0003c00000 */
.L_x_2:
[----:B------:R-:W0:Y:S01]  /*02a0*/  LDC.64 R10, c[0x0][0x380] ;  /* 0x0000e000ff0a7b82 */ /* 0x000e220000000a00 */
[----:B------:R-:W1:Y:S01]  /*02b0*/  LDCU.64 UR4, c[0x4][0x20] ;  /* 0x01000400ff0477ac */ /* 0x000e620008000a00 */
[----:B0-----:R-:W2:Y:S06]  /*02c0*/  LDG.E R0, desc[UR36][R10.64+0x8] ;  /* 0x000008240a007981 */ /* 0x001eac000c1e1900 */
[----:B------:R0:W3:Y:S01]  /*02d0*/  LDC.64 R12, c[0x4][R17] ;  /* 0x01000000110c7b82 */ /* 0x0000e20000000a00 */
[----:B-1----:R-:W-:Y:S01]  /*02e0*/  IMAD.U32 R4, RZ, RZ, UR4 ;  /* 0x00000004ff047e24 */ /* 0x002fe2000f8e00ff */
[----:B------:R-:W-:Y:S01]  /*02f0*/  MOV R6, R2 ;  /* 0x0000000200067202 */ /* 0x000fe20000000f00 */
[----:B------:R-:W-:-:S02]  /*0300*/  IMAD.U32 R5, RZ, RZ, UR5 ;  /* 0x00000005ff057e24 */ /* 0x000fc4000f8e00ff */
[----:B------:R-:W-:Y:S01]  /*0310*/  IMAD.MOV.U32 R7, RZ, RZ, R16 ;  /* 0x000000ffff077224 */ /* 0x000fe200078e0010 */
[----:B--2---:R-:W1:Y:S02]  /*0320*/  F2F.F64.F32 R8, R0 ;  /* 0x0000000000087310 */ /* 0x004e640000201800 */
[----:B-1-3--:R0:W-:Y:S04]  /*0330*/  STL.64 [R1], R8 ;  /* 0x0000000801007387 */ /* 0x00a1e80000100a00 */
[----:B------:R-:W-:-:S07]  /*0340*/  LEPC R20, `(.L_x_3) ;  /* 0x000000001014794e */ /* 0x000fce0000000000 */
[----:B0-----:R-:W-:Y:S05]  /*0350*/  CALL.ABS.NOINC R12 ;  /* 0x000000000c007343 */ /* 0x001fea0003c00000 */
.L_x_3:
        /* <DEDUP_REMOVED lines=12> */
.L_x_4:
        /* <DEDUP_REMOVED lines=12> */
.L_x_5:
        /* <DEDUP_REMOVED lines=12> */
.L_x_6:
        /* <DEDUP_REMOVED lines=12> */
.L_x_7:
        /* <DEDUP_REMOVED lines=12> */
.L_x_8:
        /* <DEDUP_REMOVED lines=12> */
.L_x_9:
        /* <DEDUP_REMOVED lines=12> */
.L_x_10:
        /* <DEDUP_REMOVED lines=12> */
.L_x_11:
        /* <DEDUP_REMOVED lines=12> */
.L_x_12:
[----:B------:R0:W1:Y:S01]  /*0a20*/  LDC.64 R8, c[0x4][R17] ;  /* 0x0100000011087b82 */ /* 0x0000620000000a00 */
[----:B------:R-:W2:Y:S01]  /*0a30*/  LDCU.64 UR4, c[0x4][0x70] ;  /* 0x01000e00ff0477ac */ /* 0x000ea20008000a00 */
[----:B------:R-:W-:Y:S01]  /*0a40*/  CS2R R6, SRZ ;  /* 0x0000000000067805 */ /* 0x000fe2000001ff00 */
[----:B--2---:R-:W-:Y:S01]  /*0a50*/  IMAD.U32 R4, RZ, RZ, UR4 ;  /* 0x00000004ff047e24 */ /* 0x004fe2000f8e00ff */
[----:B0-----:R-:W-:-:S07]  /*0a60*/  MOV R5, UR5 ;  /* 0x0000000500057c02 */ /* 0x001fce0008000f00 */
[----:B------:R-:W-:-:S07]  /*0a70*/  LEPC R20, `(.L_x_13) ;  /* 0x000000001014794e */ /* 0x000fce0000000000 */
[----:B-1----:R-:W-:Y:S05]  /*0a80*/  CALL.ABS.NOINC R8 ;  /* 0x0000000008007343 */ /* 0x002fea0003c00000 */
.L_x_13:
        /* <DEDUP_REMOVED lines=8> */
[----:B--23--:R0:W-:Y:S06]  /*0b10*/  STL [R1], R8 ;  /* 0x0000000801007387 */ /* 0x00c1ec0000100800 */
[----:B------:R-:W-:-:S07]  /*0b20*/  LEPC R20, `(.L_x_14) ;  /* 0x000000001014794e */ /* 0x000fce0000000000 */
[----:B0-----:R-:W-:Y:S05]  /*0b30*/  CALL.ABS.NOINC R10 ;  /* 0x000000000a007343 */ /* 0x001fea0003c00000 */
.L_x_14:
        /* <DEDUP_REMOVED lines=8> */
[----:B--23--:R0:W-:Y:S06]  /*0bc0*/  STL [R1], R0 ;  /* 0x0000000001007387 */ /* 0x00c1ec0000100800 */
[----:B------:R-:W-:-:S07]  /*0bd0*/  LEPC R20, `(.L_x_15) ;  /* 0x000000001014794e */ /* 0x000fce0000000000 */
[----:B0-----:R-:W-:Y:S05]  /*0be0*/  CALL.ABS.NOINC R10 ;  /* 0x000000000a007343 */ /* 0x001fea0003c00000 */
.L_x_15:
        /* <DEDUP_REMOVED lines=8> */
[----:B--23--:R0:W-:Y:S06]  /*0c70*/  STL [R1], R0 ;  /* 0x0000000001007387 */ /* 0x00c1ec0000100800 */
[----:B------:R-:W-:-:S07]  /*0c80*/  LEPC R20, `(.L_x_16) ;  /* 0x000000001014794e */ /* 0x000fce0000000000 */
[----:B0-----:R-:W-:Y:S05]  /*0c90*/  CALL.ABS.NOINC R10 ;  /* 0x000000000a007343 */ /* 0x001fea0003c00000 */
.L_x_16:
[----:B------:R-:W0:Y:S01]  /*0ca0*/  LDC.64 R8, c[0x0][0x388] ;  /* 0x0000e200ff087b82 */ /* 0x000e220000000a00 */
[----:B------:R-:W1:Y:S01]  /*0cb0*/  LDCU.64 UR4, c[0x4][0x90] ;  /* 0x01001200ff0477ac */ /* 0x000e620008000a00 */
[----:B0-----:R-:W2:Y:S06]  /*0cc0*/  LDG.E R0, desc[UR36][R8.64+0xc] ;  /* 0x00000c2408007981 */ /* 0x001eac000c1e1900 */
[----:B------:R0:W3:Y:S01]  /*0cd0*/  LDC.64 R10, c[0x4][R17] ;  /* 0x01000000110a7b82 */ /* 0x0000e20000000a00 */
[----:B-1----:R-:W-:Y:S01]  /*0ce0*/  IMAD.U32 R4, RZ, RZ, UR4 ;  /* 0x00000004ff047e24 */ /* 0x002fe2000f8e00ff */
[----:B------:R-:W-:Y:S01]  /*0cf0*/  MOV R5, UR5 ;  /* 0x0000000500057c02 */ /* 0x000fe20008000f00 */
[----:B------:R-:W-:Y:S01]  /*0d00*/  IMAD.MOV.U32 R6, RZ, RZ, R2 ;  /* 0x000000ffff067224 */ /* 0x000fe200078e0002 */
[----:B------:R-:W-:Y:S01]  /*0d10*/  MOV R7, R16 ;  /* 0x0000001000077202 */ /* 0x000fe20000000f00 */
[----:B--23--:R0:W-:Y:S06]  /*0d20*/  STL [R1], R0 ;  /* 0x0000000001007387 */ /* 0x00c1ec0000100800 */
[----:B------:R-:W-:-:S07]  /*0d30*/  LEPC R20, `(.L_x_17) ;  /* 0x000000001014794e */ /* 0x000fce0000000000 */
[----:B0-----:R-:W-:Y:S05]  /*0d40*/  CALL.ABS.NOINC R10 ;  /* 0x000000000a007343 */ /* 0x001fea0003c00000 */
.L_x_17:
        /* <DEDUP_REMOVED lines=11> */
.L_x_18:
        /* <DEDUP_REMOVED lines=11> */
.L_x_19:
[----:B------:R-:W-:Y:S05]  /*0eb0*/  EXIT ;  /* 0x000000000000794d */ /* 0x000fea0003800000 */
.L_x_20:
[----:B------:R-:W-:-:S00]  /*0ec0*/  BRA `(.L_x_20) ;  /* 0xfffffffc00fc7947 */ /* 0x000fc0000383ffff */
[----:B------:R-:W-:-:S00]  /*0ed0*/  NOP ;  /* 0x0000000000007918 */ /* 0x000fc00000000000 */
        /* <DEDUP_REMOVED lines=10> */
.L_x_21:


//--------------------- .nv.global.init           --------------------------
	.section	.nv.global.init,"aw",@progbits
.nv.global.init:
	.type		$str$2,@object
	.size		$str$2,($str$18 - $str$2)
$str$2:
        /*0000*/ 	.byte	0x43, 0x31, 0x20, 0x3d, 0x20, 0x25, 0x66, 0x5c, 0x6e, 0x00
	.type		$str$18,@object
	.size		$str$18,($str$4 - $str$18)
$str$18:
        /*000a*/ 	.byte	0x4e, 0x5a, 0x20, 0x3d, 0x20, 0x25, 0x64, 0x5c, 0x6e, 0x00
	.type		$str$4,@object
	.size		$str$4,($str$1 - $str$4)
$str$4:
        /*0014*/ 	.byte	0x46, 0x31, 0x20, 0x3d, 0x20, 0x25, 0x66, 0x5c, 0x6e, 0x00
	.type		$str$1,@object
	.size		$str$1,($str$17 - $str$1)
$str$1:
        /*001e*/ 	.byte	0x46, 0x53, 0x20, 0x3d, 0x20, 0x25, 0x66, 0x5c, 0x6e, 0x00
	.type		$str$17,@object
	.size		$str$17,($str$5 - $str$17)
$str$17:
        /*0028*/ 	.byte	0x4e, 0x58, 0x20, 0x3d, 0x20, 0x25, 0x64, 0x5c, 0x6e, 0x00
	.type		$str$5,@object
	.size		$str$5,($str$6 - $str$5)
$str$5:
        /*0032*/ 	.byte	0x46, 0x32, 0x20, 0x3d, 0x20, 0x25, 0x66, 0x5c, 0x6e, 0x00
	.type		$str$6,@object
	.size		$str$6,($str$12 - $str$6)
$str$6:
        /*003c*/ 	.byte	0x42, 0x46, 0x44, 0x20, 0x3d, 0x20, 0x25, 0x66, 0x5c, 0x6e, 0x00
	.type		$str$12,@object
	.size		$str$12,($str$14 - $str$12)
$str$12:
        /*0047*/ 	.byte	0x58, 0x5f, 0x30, 0x20, 0x3d, 0x20, 0x25, 0x66, 0x5c, 0x6e, 0x00
	.type		$str$14,@object
	.size		$str$14,($str$3 - $str$14)
$str$14:
        /*0052*/ 	.byte	0x54, 0x41, 0x50, 0x53, 0x20, 0x3d, 0x20, 0x25, 0x64, 0x5c, 0x6e, 0x00
	.type		$str$3,@object
	.size		$str$3,($str$10 - $str$3)
$str$3:
        /*005e*/ 	.byte	0x50, 0x49, 0x54, 0x43, 0x48, 0x20, 0x3d, 0x20, 0x25, 0x66, 0x5c, 0x6e, 0x00
	.type		$str$10,@object
	.size		$str$10,($str$8 - $str$10)
$str$10:
        /*006b*/ 	.byte	0x5a, 0x30, 0x5f, 0x52, 0x4f, 0x49, 0x20, 0x3d, 0x20, 0x25, 0x66, 0x5c, 0x6e, 0x00
	.type		$str$8,@object
	.size		$str$8,($str$7 - $str$8)
$str$8:
        /*0079*/ 	.byte	0x5a, 0x5f, 0x53, 0x54, 0x45, 0x50, 0x20, 0x3d, 0x20, 0x25, 0x66, 0x5c, 0x6e, 0x00
	.type		$str$7,@object
	.size		$str$7,($str$9 - $str$7)
$str$7:
        /*0087*/ 	.byte	0x58, 0x5f, 0x53, 0x54, 0x45, 0x50, 0x20, 0x3d, 0x20, 0x25, 0x66, 0x5c, 0x6e, 0x00
	.type		$str$9,@object
	.size		$str$9,($str$13 - $str$9)
$str$9:
        /*0095*/ 	.byte	0x58, 0x30, 0x5f, 0x52, 0x4f, 0x49, 0x20, 0x3d, 0x20, 0x25, 0x66, 0x5c, 0x6e, 0x00
	.type		$str$13,@object
	.size		$str$13,($str$11 - $str$13)
$str$13:
        /*00a3*/ 	.byte	0x49, 0x6e, 0x74, 0x20, 0x50, 0x61, 0x72, 0x61, 0x6d, 0x73, 0x3a, 0x5c, 0x6e, 0x00
	.type		$str$11,@object
	.size		$str$11,($str - $str$11)
$str$11:
        /*00b1*/ 	.byte	0x54, 0x5f, 0x53, 0x54, 0x41, 0x52, 0x54, 0x20, 0x3d, 0x20, 0x25, 0x66, 0x5c, 0x6e, 0x00
	.type		$str,@object
	.size		$str,($str$16 - $str)
$str:
        /*00c0*/ 	.byte	0x46, 0x6c, 0x6f, 0x61, 0x74, 0x20, 0x50, 0x61, 0x72, 0x61, 0x6d, 0x73, 0x3a, 0x5c, 0x6e, 0x00
	.type		$str$16,@object
	.size		$str$16,($str$19 - $str$16)
$str$16:
        /*00d0*/ 	.byte	0x4e, 0x5f, 0x41, 0x4e, 0x47, 0x4c, 0x45, 0x53, 0x20, 0x3d, 0x20, 0x25, 0x64, 0x5c, 0x6e, 0x00
	.type		$str$19,@object
	.size		$str$19,($str$15 - $str$19)
$str$19:
        /*00e0*/ 	.byte	0x4e, 0x5f, 0x53, 0x41, 0x4d, 0x50, 0x4c, 0x45, 0x53, 0x20, 0x3d, 0x20, 0x25, 0x64, 0x5c, 0x6e
        /*00f0*/ 	.byte	0x00
	.type		$str$15,@object
	.size		$str$15,(.L_15 - $str$15)
$str$15:
        /*00f1*/ 	.byte	0x4e, 0x5f, 0x45, 0x4c, 0x45, 0x4d, 0x45, 0x4e, 0x54, 0x4f, 0x53, 0x20, 0x3d, 0x20, 0x25, 0x64
        /*0101*/ 	.byte	0x5c, 0x6e, 0x00
.L_15:


//--------------------- .nv.shared.reserved.0     --------------------------
	.section	.nv.shared.reserved.0,"aw",@nobits
	.weak		__nv_reservedSMEM_offset_0_alias
	.size		__nv_reservedSMEM_offset_0_alias, 0, 64
	.other		__nv_reservedSMEM_offset_0_alias,@"STO_CUDA_RESERVED_SHARED STV_DEFAULT"
__nv_reservedSMEM_offset_0_alias:
	.zero		0
	.zero		64


//--------------------- .nv.constant0.print_params --------------------------
	.section	.nv.constant0.print_params,"a",@progbits
	.sectionflags	@""
	.align	4
.nv.constant0.print_params:
	.zero		912


//--------------------- SYMBOLS --------------------------

	.type		.nv.reservedSmem.offset0,@object
	.size		.nv.reservedSmem.offset0,0x4
	.type		vprintf,@function
